//
// Generated by NVIDIA NVVM Compiler
//
// Compiler Build ID: CL-36424714
// Cuda compilation tools, release 13.0, V13.0.88
// Based on NVVM 20.0.0
//

.version 9.0
.target sm_100
.address_size 64

	// .globl	_Z23computeConvolutionValueiiiiiPiS_S_ii

.visible .entry _Z23computeConvolutionValueiiiiiPiS_S_ii(
	.param .u32 _Z23computeConvolutionValueiiiiiPiS_S_ii_param_0,
	.param .u32 _Z23computeConvolutionValueiiiiiPiS_S_ii_param_1,
	.param .u32 _Z23computeConvolutionValueiiiiiPiS_S_ii_param_2,
	.param .u32 _Z23computeConvolutionValueiiiiiPiS_S_ii_param_3,
	.param .u32 _Z23computeConvolutionValueiiiiiPiS_S_ii_param_4,
	.param .u64 .ptr .align 1 _Z23computeConvolutionValueiiiiiPiS_S_ii_param_5,
	.param .u64 .ptr .align 1 _Z23computeConvolutionValueiiiiiPiS_S_ii_param_6,
	.param .u64 .ptr .align 1 _Z23computeConvolutionValueiiiiiPiS_S_ii_param_7,
	.param .u32 _Z23computeConvolutionValueiiiiiPiS_S_ii_param_8,
	.param .u32 _Z23computeConvolutionValueiiiiiPiS_S_ii_param_9
)
{
	.reg .pred 	%p<13>;
	.reg .b32 	%r<176>;
	.reg .b64 	%rd<28>;

	ld.param.u32 	%r44, [_Z23computeConvolutionValueiiiiiPiS_S_ii_param_0];
	ld.param.u32 	%r45, [_Z23computeConvolutionValueiiiiiPiS_S_ii_param_1];
	ld.param.u32 	%r46, [_Z23computeConvolutionValueiiiiiPiS_S_ii_param_2];
	ld.param.u32 	%r47, [_Z23computeConvolutionValueiiiiiPiS_S_ii_param_3];
	ld.param.u32 	%r48, [_Z23computeConvolutionValueiiiiiPiS_S_ii_param_4];
	ld.param.u64 	%rd8, [_Z23computeConvolutionValueiiiiiPiS_S_ii_param_5];
	ld.param.u64 	%rd9, [_Z23computeConvolutionValueiiiiiPiS_S_ii_param_6];
	ld.param.u32 	%r49, [_Z23computeConvolutionValueiiiiiPiS_S_ii_param_9];
	cvta.to.global.u64 	%rd1, %rd8;
	cvta.to.global.u64 	%rd2, %rd9;
	mov.u32 	%r1, %tid.x;
	mov.u32 	%r2, %ctaid.x;
	min.s32 	%r51, %r46, %r48;
	mov.b32 	%r174, 0;
	min.s32 	%r52, %r51, %r47;
	setp.lt.s32 	%p1, %r52, 1;
	@%p1 bra 	$L__BB0_18;
	and.b32  	%r3, %r47, 15;
	and.b32  	%r4, %r47, 7;
	and.b32  	%r5, %r47, 2147483632;
	and.b32  	%r6, %r47, 3;
	neg.s32 	%r7, %r5;
	add.s64 	%rd3, %rd2, 32;
	add.s64 	%rd4, %rd1, 32;
	mov.b32 	%r157, 0;
	mov.u32 	%r174, %r157;
$L__BB0_2:
	mul.lo.s32 	%r10, %r157, %r48;
	mad.lo.s32 	%r11, %r157, %r45, %r2;
	mov.b32 	%r159, 0;
$L__BB0_3:
	setp.lt.u32 	%p2, %r47, 16;
	add.s32 	%r57, %r159, %r10;
	mul.lo.s32 	%r14, %r57, %r47;
	add.s32 	%r58, %r11, %r159;
	mad.lo.s32 	%r15, %r58, %r44, %r1;
	mov.b32 	%r169, 0;
	@%p2 bra 	$L__BB0_6;
	mov.u32 	%r161, %r15;
	mov.u32 	%r162, %r14;
	mov.u32 	%r163, %r7;
$L__BB0_5:
	.pragma "nounroll";
	mul.wide.s32 	%rd10, %r162, 4;
	add.s64 	%rd11, %rd3, %rd10;
	mul.wide.s32 	%rd12, %r161, 4;
	add.s64 	%rd13, %rd4, %rd12;
	ld.global.u32 	%r59, [%rd11+-32];
	ld.global.u32 	%r60, [%rd13+-32];
	mad.lo.s32 	%r61, %r60, %r59, %r174;
	ld.global.u32 	%r62, [%rd11+-28];
	ld.global.u32 	%r63, [%rd13+-28];
	mad.lo.s32 	%r64, %r63, %r62, %r61;
	ld.global.u32 	%r65, [%rd11+-24];
	ld.global.u32 	%r66, [%rd13+-24];
	mad.lo.s32 	%r67, %r66, %r65, %r64;
	ld.global.u32 	%r68, [%rd11+-20];
	ld.global.u32 	%r69, [%rd13+-20];
	mad.lo.s32 	%r70, %r69, %r68, %r67;
	ld.global.u32 	%r71, [%rd11+-16];
	ld.global.u32 	%r72, [%rd13+-16];
	mad.lo.s32 	%r73, %r72, %r71, %r70;
	ld.global.u32 	%r74, [%rd11+-12];
	ld.global.u32 	%r75, [%rd13+-12];
	mad.lo.s32 	%r76, %r75, %r74, %r73;
	ld.global.u32 	%r77, [%rd11+-8];
	ld.global.u32 	%r78, [%rd13+-8];
	mad.lo.s32 	%r79, %r78, %r77, %r76;
	ld.global.u32 	%r80, [%rd11+-4];
	ld.global.u32 	%r81, [%rd13+-4];
	mad.lo.s32 	%r82, %r81, %r80, %r79;
	ld.global.u32 	%r83, [%rd11];
	ld.global.u32 	%r84, [%rd13];
	mad.lo.s32 	%r85, %r84, %r83, %r82;
	ld.global.u32 	%r86, [%rd11+4];
	ld.global.u32 	%r87, [%rd13+4];
	mad.lo.s32 	%r88, %r87, %r86, %r85;
	ld.global.u32 	%r89, [%rd11+8];
	ld.global.u32 	%r90, [%rd13+8];
	mad.lo.s32 	%r91, %r90, %r89, %r88;
	ld.global.u32 	%r92, [%rd11+12];
	ld.global.u32 	%r93, [%rd13+12];
	mad.lo.s32 	%r94, %r93, %r92, %r91;
	ld.global.u32 	%r95, [%rd11+16];
	ld.global.u32 	%r96, [%rd13+16];
	mad.lo.s32 	%r97, %r96, %r95, %r94;
	ld.global.u32 	%r98, [%rd11+20];
	ld.global.u32 	%r99, [%rd13+20];
	mad.lo.s32 	%r100, %r99, %r98, %r97;
	ld.global.u32 	%r101, [%rd11+24];
	ld.global.u32 	%r102, [%rd13+24];
	mad.lo.s32 	%r103, %r102, %r101, %r100;
	ld.global.u32 	%r104, [%rd11+28];
	ld.global.u32 	%r105, [%rd13+28];
	mad.lo.s32 	%r174, %r105, %r104, %r103;
	add.s32 	%r163, %r163, 16;
	add.s32 	%r162, %r162, 16;
	add.s32 	%r161, %r161, 16;
	setp.ne.s32 	%p3, %r163, 0;
	mov.u32 	%r169, %r5;
	@%p3 bra 	$L__BB0_5;
$L__BB0_6:
	setp.eq.s32 	%p4, %r3, 0;
	@%p4 bra 	$L__BB0_16;
	add.s32 	%r107, %r3, -1;
	setp.lt.u32 	%p5, %r107, 7;
	@%p5 bra 	$L__BB0_9;
	add.s32 	%r108, %r169, %r14;
	add.s32 	%r109, %r15, %r169;
	mul.wide.s32 	%rd14, %r108, 4;
	add.s64 	%rd15, %rd2, %rd14;
	ld.global.u32 	%r110, [%rd15];
	mul.wide.s32 	%rd16, %r109, 4;
	add.s64 	%rd17, %rd1, %rd16;
	ld.global.u32 	%r111, [%rd17];
	mad.lo.s32 	%r112, %r111, %r110, %r174;
	ld.global.u32 	%r113, [%rd15+4];
	ld.global.u32 	%r114, [%rd17+4];
	mad.lo.s32 	%r115, %r114, %r113, %r112;
	ld.global.u32 	%r116, [%rd15+8];
	ld.global.u32 	%r117, [%rd17+8];
	mad.lo.s32 	%r118, %r117, %r116, %r115;
	ld.global.u32 	%r119, [%rd15+12];
	ld.global.u32 	%r120, [%rd17+12];
	mad.lo.s32 	%r121, %r120, %r119, %r118;
	ld.global.u32 	%r122, [%rd15+16];
	ld.global.u32 	%r123, [%rd17+16];
	mad.lo.s32 	%r124, %r123, %r122, %r121;
	ld.global.u32 	%r125, [%rd15+20];
	ld.global.u32 	%r126, [%rd17+20];
	mad.lo.s32 	%r127, %r126, %r125, %r124;
	ld.global.u32 	%r128, [%rd15+24];
	ld.global.u32 	%r129, [%rd17+24];
	mad.lo.s32 	%r130, %r129, %r128, %r127;
	ld.global.u32 	%r131, [%rd15+28];
	ld.global.u32 	%r132, [%rd17+28];
	mad.lo.s32 	%r174, %r132, %r131, %r130;
	add.s32 	%r169, %r169, 8;
$L__BB0_9:
	setp.eq.s32 	%p6, %r4, 0;
	@%p6 bra 	$L__BB0_16;
	add.s32 	%r134, %r4, -1;
	setp.lt.u32 	%p7, %r134, 3;
	@%p7 bra 	$L__BB0_12;
	add.s32 	%r135, %r169, %r14;
	add.s32 	%r136, %r15, %r169;
	mul.wide.s32 	%rd18, %r135, 4;
	add.s64 	%rd19, %rd2, %rd18;
	ld.global.u32 	%r137, [%rd19];
	mul.wide.s32 	%rd20, %r136, 4;
	add.s64 	%rd21, %rd1, %rd20;
	ld.global.u32 	%r138, [%rd21];
	mad.lo.s32 	%r139, %r138, %r137, %r174;
	ld.global.u32 	%r140, [%rd19+4];
	ld.global.u32 	%r141, [%rd21+4];
	mad.lo.s32 	%r142, %r141, %r140, %r139;
	ld.global.u32 	%r143, [%rd19+8];
	ld.global.u32 	%r144, [%rd21+8];
	mad.lo.s32 	%r145, %r144, %r143, %r142;
	ld.global.u32 	%r146, [%rd19+12];
	ld.global.u32 	%r147, [%rd21+12];
	mad.lo.s32 	%r174, %r147, %r146, %r145;
	add.s32 	%r169, %r169, 4;
$L__BB0_12:
	setp.eq.s32 	%p8, %r6, 0;
	@%p8 bra 	$L__BB0_16;
	setp.eq.s32 	%p9, %r6, 1;
	add.s32 	%r148, %r169, %r14;
	add.s32 	%r149, %r15, %r169;
	mul.wide.s32 	%rd22, %r148, 4;
	add.s64 	%rd5, %rd2, %rd22;
	ld.global.u32 	%r150, [%rd5];
	mul.wide.s32 	%rd23, %r149, 4;
	add.s64 	%rd6, %rd1, %rd23;
	ld.global.u32 	%r151, [%rd6];
	mad.lo.s32 	%r174, %r151, %r150, %r174;
	@%p9 bra 	$L__BB0_16;
	setp.eq.s32 	%p10, %r6, 2;
	ld.global.u32 	%r152, [%rd5+4];
	ld.global.u32 	%r153, [%rd6+4];
	mad.lo.s32 	%r174, %r153, %r152, %r174;
	@%p10 bra 	$L__BB0_16;
	ld.global.u32 	%r154, [%rd5+8];
	ld.global.u32 	%r155, [%rd6+8];
	mad.lo.s32 	%r174, %r155, %r154, %r174;
$L__BB0_16:
	add.s32 	%r159, %r159, 1;
	setp.ne.s32 	%p11, %r159, %r48;
	@%p11 bra 	$L__BB0_3;
	add.s32 	%r157, %r157, 1;
	setp.ne.s32 	%p12, %r157, %r46;
	@%p12 bra 	$L__BB0_2;
$L__BB0_18:
	ld.param.u64 	%rd27, [_Z23computeConvolutionValueiiiiiPiS_S_ii_param_7];
	cvta.to.global.u64 	%rd24, %rd27;
	mad.lo.s32 	%r156, %r49, %r2, %r1;
	mul.wide.s32 	%rd25, %r156, 4;
	add.s64 	%rd26, %rd24, %rd25;
	st.global.u32 	[%rd26], %r174;
	ret;

}


// ===== COMPILED SASS (sm_100) =====

	.target	sm_100

	.elftype	@"ET_EXEC"


//--------------------- .note.nv.tkinfo           --------------------------
	.section	.note.nv.tkinfo,"",@"SHT_NOTE"
	.sectionflags	@"SHF_NOTE_NV_TKINFO"
	.tkinfo
        /*0018*/ 	.word	0x00000002
        /*0030*/ 	.string	""
        /*0030*/ 	.string	"ptxas"
        /*0030*/ 	.string	"Cuda compilation tools, release 13.0, V13.0.88"
        /*0030*/ 	.string	"Build cuda_13.0.r13.0/compiler.36424714_0"
        /*0030*/ 	.string	"-arch sm_100 -m 64 "



//--------------------- .note.nv.cuinfo           --------------------------
	.section	.note.nv.cuinfo,"",@"SHT_NOTE"
	.sectionflags	@"SHF_NOTE_NV_CUINFO"
        /*0018*/ 	.short	0x0002
        /*001a*/ 	.short	0x0064
        /*001c*/ 	.short	0x0082
	.zero		2


//--------------------- .nv.info                  --------------------------
	.section	.nv.info,"",@"SHT_CUDA_INFO"
	.align	4


	//----- nvinfo : EIATTR_REGCOUNT
	.align		4
        /*0000*/ 	.byte	0x04, 0x2f
        /*0002*/ 	.short	(.L_1 - .L_0)
	.align		4
.L_0:
        /*0004*/ 	.word	index@(_Z23computeConvolutionValueiiiiiPiS_S_ii)
        /*0008*/ 	.word	0x00000020


	//----- nvinfo : EIATTR_FRAME_SIZE
	.align		4
.L_1:
        /*000c*/ 	.byte	0x04, 0x11
        /*000e*/ 	.short	(.L_3 - .L_2)
	.align		4
.L_2:
        /*0010*/ 	.word	index@(_Z23computeConvolutionValueiiiiiPiS_S_ii)
        /*0014*/ 	.word	0x00000000


	//----- nvinfo : EIATTR_MIN_STACK_SIZE
	.align		4
.L_3:
        /*0018*/ 	.byte	0x04, 0x12
        /*001a*/ 	.short	(.L_5 - .L_4)
	.align		4
.L_4:
        /*001c*/ 	.word	index@(_Z23computeConvolutionValueiiiiiPiS_S_ii)
        /*0020*/ 	.word	0x00000000
.L_5:


//--------------------- .nv.compat                --------------------------
	.section	.nv.compat,"",@"SHT_CUDA_COMPAT_INFO"
	.align	4
        /*0000*/ 	.byte	0x02, 0x09, 0x00, 0x00, 0x02, 0x02, 0x01, 0x00, 0x02, 0x05, 0x05, 0x00, 0x03, 0x07, 0x01, 0x01
        /*0010*/ 	.byte	0x02, 0x03, 0x00, 0x00, 0x02, 0x06, 0x01, 0x00, 0x04, 0x0b, 0x08, 0x00, 0x09, 0x00, 0x00, 0x00
        /*0020*/ 	.byte	0x00, 0x00, 0x00, 0x00


//--------------------- .nv.info._Z23computeConvolutionValueiiiiiPiS_S_ii --------------------------
	.section	.nv.info._Z23computeConvolutionValueiiiiiPiS_S_ii,"",@"SHT_CUDA_INFO"
	.sectionflags	@""
	.align	4


	//----- nvinfo : EIATTR_CUDA_API_VERSION
	.align		4
        /*0000*/ 	.byte	0x04, 0x37
        /*0002*/ 	.short	(.L_7 - .L_6)
.L_6:
        /*0004*/ 	.word	0x00000082


	//----- nvinfo : EIATTR_KPARAM_INFO
	.align		4
.L_7:
        /*0008*/ 	.byte	0x04, 0x17
        /*000a*/ 	.short	(.L_9 - .L_8)
.L_8:
        /*000c*/ 	.word	0x00000000
        /*0010*/ 	.short	0x0009
        /*0012*/ 	.short	0x0034
        /*0014*/ 	.byte	0x00, 0xf0, 0x11, 0x00


	//----- nvinfo : EIATTR_KPARAM_INFO
	.align		4
.L_9:
        /*0018*/ 	.byte	0x04, 0x17
        /*001a*/ 	.short	(.L_11 - .L_10)
.L_10:
        /*001c*/ 	.word	0x00000000
        /*0020*/ 	.short	0x0008
        /*0022*/ 	.short	0x0030
        /*0024*/ 	.byte	0x00, 0xf0, 0x11, 0x00


	//----- nvinfo : EIATTR_KPARAM_INFO
	.align		4
.L_11:
        /*0028*/ 	.byte	0x04, 0x17
        /*002a*/ 	.short	(.L_13 - .L_12)
.L_12:
        /*002c*/ 	.word	0x00000000
        /*0030*/ 	.short	0x0007
        /*0032*/ 	.short	0x0028
        /*0034*/ 	.byte	0x00, 0xf5, 0x21, 0x00


	//----- nvinfo : EIATTR_KPARAM_INFO
	.align		4
.L_13:
        /*0038*/ 	.byte	0x04, 0x17
        /*003a*/ 	.short	(.L_15 - .L_14)
.L_14:
        /*003c*/ 	.word	0x00000000
        /*0040*/ 	.short	0x0006
        /*0042*/ 	.short	0x0020
        /*0044*/ 	.byte	0x00, 0xf5, 0x21, 0x00


	//----- nvinfo : EIATTR_KPARAM_INFO
	.align		4
.L_15:
        /*0048*/ 	.byte	0x04, 0x17
        /*004a*/ 	.short	(.L_17 - .L_16)
.L_16:
        /*004c*/ 	.word	0x00000000
        /*0050*/ 	.short	0x0005
        /*0052*/ 	.short	0x0018
        /*0054*/ 	.byte	0x00, 0xf5, 0x21, 0x00


	//----- nvinfo : EIATTR_KPARAM_INFO
	.align		4
.L_17:
        /*0058*/ 	.byte	0x04, 0x17
        /*005a*/ 	.short	(.L_19 - .L_18)
.L_18:
        /*005c*/ 	.word	0x00000000
        /*0060*/ 	.short	0x0004
        /*0062*/ 	.short	0x0010
        /*0064*/ 	.byte	0x00, 0xf0, 0x11, 0x00


	//----- nvinfo : EIATTR_KPARAM_INFO
	.align		4
.L_19:
        /*0068*/ 	.byte	0x04, 0x17
        /*006a*/ 	.short	(.L_21 - .L_20)
.L_20:
        /*006c*/ 	.word	0x00000000
        /*0070*/ 	.short	0x0003
        /*0072*/ 	.short	0x000c
        /*0074*/ 	.byte	0x00, 0xf0, 0x11, 0x00


	//----- nvinfo : EIATTR_KPARAM_INFO
	.align		4
.L_21:
        /*0078*/ 	.byte	0x04, 0x17
        /*007a*/ 	.short	(.L_23 - .L_22)
.L_22:
        /*007c*/ 	.word	0x00000000
        /*0080*/ 	.short	0x0002
        /*0082*/ 	.short	0x0008
        /*0084*/ 	.byte	0x00, 0xf0, 0x11, 0x00


	//----- nvinfo : EIATTR_KPARAM_INFO
	.align		4
.L_23:
        /*0088*/ 	.byte	0x04, 0x17
        /*008a*/ 	.short	(.L_25 - .L_24)
.L_24:
        /*008c*/ 	.word	0x00000000
        /*0090*/ 	.short	0x0001
        /*0092*/ 	.short	0x0004
        /*0094*/ 	.byte	0x00, 0xf0, 0x11, 0x00


	//----- nvinfo : EIATTR_KPARAM_INFO
	.align		4
.L_25:
        /*0098*/ 	.byte	0x04, 0x17
        /*009a*/ 	.short	(.L_27 - .L_26)
.L_26:
        /*009c*/ 	.word	0x00000000
        /*00a0*/ 	.short	0x0000
        /*00a2*/ 	.short	0x0000
        /*00a4*/ 	.byte	0x00, 0xf0, 0x11, 0x00


	//----- nvinfo : EIATTR_SPARSE_MMA_MASK
	.align		4
.L_27:
        /*00a8*/ 	.byte	0x03, 0x50
        /*00aa*/ 	.short	0x0000


	//----- nvinfo : EIATTR_MAXREG_COUNT
	.align		4
        /*00ac*/ 	.byte	0x03, 0x1b
        /*00ae*/ 	.short	0x00ff


	//----- nvinfo : EIATTR_MERCURY_ISA_VERSION
	.align		4
        /*00b0*/ 	.byte	0x03, 0x5f
        /*00b2*/ 	.short	0x0101


	//----- nvinfo : EIATTR_VRC_CTA_INIT_COUNT
	.align		4
        /*00b4*/ 	.byte	0x02, 0x4a
	.zero		1
	.zero		1


	//----- nvinfo : EIATTR_EXIT_INSTR_OFFSETS
	.align		4
        /*00b8*/ 	.byte	0x04, 0x1c
        /*00ba*/ 	.short	(.L_29 - .L_28)


	//   ....[0]....
.L_28:
        /*00bc*/ 	.word	0x00000c00


	//----- nvinfo : EIATTR_CBANK_PARAM_SIZE
	.align		4
.L_29:
        /*00c0*/ 	.byte	0x03, 0x19
        /*00c2*/ 	.short	0x0038


	//----- nvinfo : EIATTR_PARAM_CBANK
	.align		4
        /*00c4*/ 	.byte	0x04, 0x0a
        /*00c6*/ 	.short	(.L_31 - .L_30)
	.align		4
.L_30:
        /*00c8*/ 	.word	index@(.nv.constant0._Z23computeConvolutionValueiiiiiPiS_S_ii)
        /*00cc*/ 	.short	0x0380
        /*00ce*/ 	.short	0x0038


	//----- nvinfo : EIATTR_SW_WAR
	.align		4
.L_31:
        /*00d0*/ 	.byte	0x04, 0x36
        /*00d2*/ 	.short	(.L_33 - .L_32)
.L_32:
        /*00d4*/ 	.word	0x00000008
.L_33:


//--------------------- .nv.callgraph             --------------------------
	.section	.nv.callgraph,"",@"SHT_CUDA_CALLGRAPH"
	.align	4
	.sectionentsize	8
	.align		4
        /*0000*/ 	.word	0x00000000
	.align		4
        /*0004*/ 	.word	0xffffffff
	.align		4
        /*0008*/ 	.word	0x00000000
	.align		4
        /*000c*/ 	.word	0xfffffffe
	.align		4
        /*0010*/ 	.word	0x00000000
	.align		4
        /*0014*/ 	.word	0xfffffffd
	.align		4
        /*0018*/ 	.word	0x00000000
	.align		4
        /*001c*/ 	.word	0xfffffffc


//--------------------- .text._Z23computeConvolutionValueiiiiiPiS_S_ii --------------------------
	.section	.text._Z23computeConvolutionValueiiiiiPiS_S_ii,"ax",@progbits
	.align	128
        .global         _Z23computeConvolutionValueiiiiiPiS_S_ii
        .type           _Z23computeConvolutionValueiiiiiPiS_S_ii,@function
        .size           _Z23computeConvolutionValueiiiiiPiS_S_ii,(.L_x_9 - _Z23computeConvolutionValueiiiiiPiS_S_ii)
        .other          _Z23computeConvolutionValueiiiiiPiS_S_ii,@"STO_CUDA_ENTRY STV_DEFAULT"
_Z23computeConvolutionValueiiiiiPiS_S_ii:
.text._Z23computeConvolutionValueiiiiiPiS_S_ii:
[----:B------:R-:W-:Y:S08]  /*0000*/  LDC R1, c[0x0][0x37c] ;  /* 0x0000df00ff017b82 */ /* 0x000ff00000000800 */
[----:B------:R-:W0:Y:S01]  /*0010*/  LDC.64 R2, c[0x0][0x388] ;  /* 0x0000e200ff027b82 */ /* 0x000e220000000a00 */
[----:B------:R-:W0:Y:S01]  /*0020*/  LDCU UR4, c[0x0][0x390] ;  /* 0x00007200ff0477ac */ /* 0x000e220008000800 */
[----:B------:R-:W1:Y:S01]  /*0030*/  S2R R0, SR_TID.X ;  /* 0x0000000000007919 */ /* 0x000e620000002100 */
[----:B------:R-:W-:Y:S01]  /*0040*/  HFMA2 R13, -RZ, RZ, 0, 0 ;  /* 0x00000000ff0d7431 */ /* 0x000fe200000001ff */
[----:B------:R-:W2:Y:S04]  /*0050*/  LDCU.64 UR16, c[0x0][0x358] ;  /* 0x00006b00ff1077ac */ /* 0x000ea80008000a00 */
[----:B------:R-:W3:Y:S01]  /*0060*/  S2UR UR15, SR_CTAID.X ;  /* 0x00000000000f79c3 */ /* 0x000ee20000002500 */
[----:B0-----:R-:W-:-:S04]  /*0070*/  VIMNMX3 R2, R2, UR4, R3, PT ;  /* 0x0000000402027c0f */ /* 0x001fc8000b800103 */
[----:B------:R-:W-:-:S13]  /*0080*/  ISETP.GE.AND P0, PT, R2, 0x1, PT ;  /* 0x000000010200780c */ /* 0x000fda0003f06270 */
[----:B-123--:R-:W-:Y:S05]  /*0090*/  @!P0 BRA `(.L_x_0) ;  /* 0x0000000800c48947 */ /* 0x00efea0003800000 */
[----:B------:R-:W0:Y:S01]  /*00a0*/  LDCU.64 UR4, c[0x0][0x3a0] ;  /* 0x00007400ff0477ac */ /* 0x000e220008000a00 */
[C---:B------:R-:W-:Y:S02]  /*00b0*/  LOP3.LUT R7, R3.reuse, 0x7ffffff0, RZ, 0xc0, !PT ;  /* 0x7ffffff003077812 */ /* 0x040fe400078ec0ff */
[C---:B------:R-:W-:Y:S01]  /*00c0*/  LOP3.LUT R23, R3.reuse, 0xf, RZ, 0xc0, !PT ;  /* 0x0000000f03177812 */ /* 0x040fe200078ec0ff */
[----:B------:R-:W1:Y:S01]  /*00d0*/  LDCU.64 UR10, c[0x0][0x398] ;  /* 0x00007300ff0a77ac */ /* 0x000e620008000a00 */
[C---:B------:R-:W-:Y:S02]  /*00e0*/  LOP3.LUT R24, R3.reuse, 0x7, RZ, 0xc0, !PT ;  /* 0x0000000703187812 */ /* 0x040fe400078ec0ff */
[----:B------:R-:W-:Y:S02]  /*00f0*/  LOP3.LUT R8, R3, 0x3, RZ, 0xc0, !PT ;  /* 0x0000000303087812 */ /* 0x000fe400078ec0ff */
[----:B------:R-:W-:Y:S02]  /*0100*/  MOV R13, RZ ;  /* 0x000000ff000d7202 */ /* 0x000fe40000000f00 */
[----:B------:R-:W-:Y:S01]  /*0110*/  IADD3 R9, PT, PT, -R7, RZ, RZ ;  /* 0x000000ff07097210 */ /* 0x000fe20007ffe1ff */
[----:B0-----:R-:W-:-:S03]  /*0120*/  UIADD3 UR9, UP0, UPT, UR4, 0x20, URZ ;  /* 0x0000002004097890 */ /* 0x001fc6000ff1e0ff */
[----:B------:R-:W-:Y:S01]  /*0130*/  UMOV UR4, URZ ;  /* 0x000000ff00047c82 */ /* 0x000fe20008000000 */
[----:B-1----:R-:W-:Y:S02]  /*0140*/  UIADD3 UR7, UP1, UPT, UR10, 0x20, URZ ;  /* 0x000000200a077890 */ /* 0x002fe4000ff3e0ff */
[----:B------:R-:W-:Y:S02]  /*0150*/  UIADD3.X UR10, UPT, UPT, URZ, UR5, URZ, UP0, !UPT ;  /* 0x00000005ff0a7290 */ /* 0x000fe400087fe4ff */
[----:B------:R-:W-:-:S12]  /*0160*/  UIADD3.X UR8, UPT, UPT, URZ, UR11, URZ, UP1, !UPT ;  /* 0x0000000bff087290 */ /* 0x000fd80008ffe4ff */
.L_x_7:
[----:B------:R-:W0:Y:S01]  /*0170*/  LDCU UR5, c[0x0][0x384] ;  /* 0x00007080ff0577ac */ /* 0x000e220008000800 */
[----:B------:R-:W1:Y:S01]  /*0180*/  LDCU UR6, c[0x0][0x388] ;  /* 0x00007100ff0677ac */ /* 0x000e620008000800 */
[----:B------:R-:W-:Y:S01]  /*0190*/  UMOV UR11, UR4 ;  /* 0x00000004000b7c82 */ /* 0x000fe20008000000 */
[----:B0-----:R-:W-:Y:S02]  /*01a0*/  UIMAD UR12, UR4, UR5, UR15 ;  /* 0x00000005040c72a4 */ /* 0x001fe4000f8e020f */
[----:B------:R-:W-:Y:S01]  /*01b0*/  UIADD3 UR4, UPT, UPT, UR4, 0x1, URZ ;  /* 0x0000000104047890 */ /* 0x000fe2000fffe0ff */
[----:B------:R-:W-:-:S03]  /*01c0*/  UMOV UR5, URZ ;  /* 0x000000ff00057c82 */ /* 0x000fc60008000000 */
[----:B-1----:R-:W-:-:S11]  /*01d0*/  UISETP.NE.AND UP1, UPT, UR4, UR6, UPT ;  /* 0x000000060400728c */ /* 0x002fd6000bf25270 */
.L_x_6:
[----:B------:R-:W0:Y:S01]  /*01e0*/  LDCU UR13, c[0x0][0x38c] ;  /* 0x00007180ff0d77ac */ /* 0x000e220008000800 */
[----:B------:R-:W1:Y:S01]  /*01f0*/  LDC R3, c[0x0][0x380] ;  /* 0x0000e000ff037b82 */ /* 0x000e620000000800 */
[----:B------:R-:W-:Y:S01]  /*0200*/  HFMA2 R11, -RZ, RZ, 0, 0 ;  /* 0x00000000ff0b7431 */ /* 0x000fe200000001ff */
[----:B------:R-:W2:Y:S01]  /*0210*/  LDCU UR18, c[0x0][0x390] ;  /* 0x00007200ff1277ac */ /* 0x000ea20008000800 */
[----:B------:R-:W-:Y:S02]  /*0220*/  UIADD3 UR14, UPT, UPT, UR12, UR5, URZ ;  /* 0x000000050c0e7290 */ /* 0x000fe4000fffe0ff */
[----:B0-----:R-:W-:Y:S02]  /*0230*/  UISETP.GE.U32.AND UP0, UPT, UR13, 0x10, UPT ;  /* 0x000000100d00788c */ /* 0x001fe4000bf06070 */
[----:B--2---:R-:W-:Y:S02]  /*0240*/  UIMAD UR6, UR11, UR18, UR5 ;  /* 0x000000120b0672a4 */ /* 0x004fe4000f8e0205 */
[----:B------:R-:W-:Y:S01]  /*0250*/  UIADD3 UR5, UPT, UPT, UR5, 0x1, URZ ;  /* 0x0000000105057890 */ /* 0x000fe2000fffe0ff */
[----:B-1----:R-:W-:Y:S01]  /*0260*/  IMAD R10, R3, UR14, R0 ;  /* 0x0000000e030a7c24 */ /* 0x002fe2000f8e0200 */
[----:B------:R-:W-:-:S02]  /*0270*/  UIMAD UR6, UR6, UR13, URZ ;  /* 0x0000000d060672a4 */ /* 0x000fc4000f8e02ff */
[----:B------:R-:W-:Y:S01]  /*0280*/  UISETP.NE.AND UP2, UPT, UR5, UR18, UPT ;  /* 0x000000120500728c */ /* 0x000fe2000bf45270 */
[----:B------:R-:W-:Y:S10]  /*0290*/  BRA.U !UP0, `(.L_x_1) ;  /* 0x0000000108fc7547 */ /* 0x000ff4000b800000 */
[----:B------:R-:W-:Y:S02]  /*02a0*/  MOV R6, R10 ;  /* 0x0000000a00067202 */ /* 0x000fe40000000f00 */
[----:B------:R-:W-:Y:S02]  /*02b0*/  MOV R12, UR6 ;  /* 0x00000006000c7c02 */ /* 0x000fe40008000f00 */
[----:B------:R-:W-:-:S07]  /*02c0*/  MOV R11, R9 ;  /* 0x00000009000b7202 */ /* 0x000fce0000000f00 */
.L_x_2:
[----:B------:R-:W-:Y:S02]  /*02d0*/  MOV R2, UR9 ;  /* 0x0000000900027c02 */ /* 0x000fe40008000f00 */
[----:B------:R-:W-:Y:S02]  /*02e0*/  MOV R3, UR10 ;  /* 0x0000000a00037c02 */ /* 0x000fe40008000f00 */
[----:B------:R-:W-:Y:S02]  /*02f0*/  MOV R4, UR7 ;  /* 0x0000000700047c02 */ /* 0x000fe40008000f00 */
[----:B------:R-:W-:Y:S01]  /*0300*/  MOV R5, UR8 ;  /* 0x0000000800057c02 */ /* 0x000fe20008000f00 */
[----:B------:R-:W-:-:S04]  /*0310*/  IMAD.WIDE R2, R12, 0x4, R2 ;  /* 0x000000040c027825 */ /* 0x000fc800078e0202 */
[----:B------:R-:W-:Y:S01]  /*0320*/  IMAD.WIDE R4, R6, 0x4, R4 ;  /* 0x0000000406047825 */ /* 0x000fe200078e0204 */
[----:B------:R-:W2:Y:S04]  /*0330*/  LDG.E R20, desc[UR16][R2.64+-0x20] ;  /* 0xffffe01002147981 */ /* 0x000ea8000c1e1900 */
[----:B------:R-:W2:Y:S04]  /*0340*/  LDG.E R19, desc[UR16][R4.64+-0x20] ;  /* 0xffffe01004137981 */ /* 0x000ea8000c1e1900 */
[----:B------:R-:W3:Y:S04]  /*0350*/  LDG.E R26, desc[UR16][R2.64+-0x1c] ;  /* 0xffffe410021a7981 */ /* 0x000ee8000c1e1900 */
[----:B------:R-:W3:Y:S04]  /*0360*/  LDG.E R27, desc[UR16][R4.64+-0x1c] ;  /* 0xffffe410041b7981 */ /* 0x000ee8000c1e1900 */
[----:B------:R-:W4:Y:S04]  /*0370*/  LDG.E R17, desc[UR16][R2.64+-0x18] ;  /* 0xffffe81002117981 */ /* 0x000f28000c1e1900 */
[----:B------:R-:W4:Y:S04]  /*0380*/  LDG.E R18, desc[UR16][R4.64+-0x18] ;  /* 0xffffe81004127981 */ /* 0x000f28000c1e1900 */
[----:B------:R-:W5:Y:S04]  /*0390*/  LDG.E R15, desc[UR16][R2.64+-0x14] ;  /* 0xffffec10020f7981 */ /* 0x000f68000c1e1900 */
[----:B------:R-:W5:Y:S04]  /*03a0*/  LDG.E R16, desc[UR16][R4.64+-0x14] ;  /* 0xffffec1004107981 */ /* 0x000f68000c1e1900 */
[----:B------:R-:W5:Y:S04]  /*03b0*/  LDG.E R14, desc[UR16][R2.64+-0x10] ;  /* 0xfffff010020e7981 */ /* 0x000f68000c1e1900 */
[----:B------:R-:W5:Y:S04]  /*03c0*/  LDG.E R25, desc[UR16][R4.64+-0x10] ;  /* 0xfffff01004197981 */ /* 0x000f68000c1e1900 */
[----:B------:R-:W5:Y:S04]  /*03d0*/  LDG.E R21, desc[UR16][R2.64+-0xc] ;  /* 0xfffff41002157981 */ /* 0x000f68000c1e1900 */
[----:B------:R-:W5:Y:S04]  /*03e0*/  LDG.E R22, desc[UR16][R4.64+-0xc] ;  /* 0xfffff41004167981 */ /* 0x000f68000c1e1900 */
[----:B------:R-:W5:Y:S01]  /*03f0*/  LDG.E R28, desc[UR16][R4.64+0x18] ;  /* 0x00001810041c7981 */ /* 0x000f62000c1e1900 */
[----:B--2---:R-:W-:-:S03]  /*0400*/  IMAD R19, R20, R19, R13 ;  /* 0x0000001314137224 */ /* 0x004fc600078e020d */
[----:B------:R-:W2:Y:S04]  /*0410*/  LDG.E R20, desc[UR16][R4.64+-0x8] ;  /* 0xfffff81004147981 */ /* 0x000ea8000c1e1900 */
[----:B------:R-:W2:Y:S01]  /*0420*/  LDG.E R13, desc[UR16][R4.64+0x4] ;  /* 0x00000410040d7981 */ /* 0x000ea2000c1e1900 */
[----:B---3--:R-:W-:-:S03]  /*0430*/  IMAD R26, R26, R27, R19 ;  /* 0x0000001b1a1a7224 */ /* 0x008fc600078e0213 */
[----:B------:R-:W2:Y:S04]  /*0440*/  LDG.E R19, desc[UR16][R2.64+-0x8] ;  /* 0xfffff81002137981 */ /* 0x000ea8000c1e1900 */
[----:B------:R-:W3:Y:S01]  /*0450*/  LDG.E R27, desc[UR16][R4.64+0x1c] ;  /* 0x00001c10041b7981 */ /* 0x000ee2000c1e1900 */
[----:B----4-:R-:W-:-:S03]  /*0460*/  IMAD R26, R17, R18, R26 ;  /* 0x00000012111a7224 */ /* 0x010fc600078e021a */
[----:B------:R-:W4:Y:S04]  /*0470*/  LDG.E R17, desc[UR16][R2.64+-0x4] ;  /* 0xfffffc1002117981 */ /* 0x000f28000c1e1900 */
[----:B------:R-:W4:Y:S01]  /*0480*/  LDG.E R18, desc[UR16][R4.64+-0x4] ;  /* 0xfffffc1004127981 */ /* 0x000f22000c1e1900 */
[----:B-----5:R-:W-:-:S03]  /*0490*/  IMAD R26, R15, R16, R26 ;  /* 0x000000100f1a7224 */ /* 0x020fc600078e021a */
[----:B------:R-:W5:Y:S04]  /*04a0*/  LDG.E R15, desc[UR16][R2.64] ;  /* 0x00000010020f7981 */ /* 0x000f68000c1e1900 */
[----:B------:R-:W5:Y:S01]  /*04b0*/  LDG.E R16, desc[UR16][R4.64] ;  /* 0x0000001004107981 */ /* 0x000f62000c1e1900 */
[----:B------:R-:W-:-:S03]  /*04c0*/  IMAD R25, R14, R25, R26 ;  /* 0x000000190e197224 */ /* 0x000fc600078e021a */
[----:B------:R-:W3:Y:S04]  /*04d0*/  LDG.E R14, desc[UR16][R2.64+0x4] ;  /* 0x00000410020e7981 */ /* 0x000ee8000c1e1900 */
[----:B------:R-:W3:Y:S01]  /*04e0*/  LDG.E R26, desc[UR16][R2.64+0x1c] ;  /* 0x00001c10021a7981 */ /* 0x000ee2000c1e1900 */
[----:B------:R-:W-:-:S03]  /*04f0*/  IMAD R25, R21, R22, R25 ;  /* 0x0000001615197224 */ /* 0x000fc600078e0219 */
[----:B------:R-:W3:Y:S04]  /*0500*/  LDG.E R21, desc[UR16][R2.64+0x8] ;  /* 0x0000081002157981 */ /* 0x000ee8000c1e1900 */
[----:B------:R-:W3:Y:S01]  /*0510*/  LDG.E R22, desc[UR16][R4.64+0x8] ;  /* 0x0000081004167981 */ /* 0x000ee2000c1e1900 */
[----:B--2---:R-:W-:-:S03]  /*0520*/  IMAD R25, R19, R20, R25 ;  /* 0x0000001413197224 */ /* 0x004fc600078e0219 */
[----:B------:R-:W2:Y:S04]  /*0530*/  LDG.E R19, desc[UR16][R2.64+0xc] ;  /* 0x00000c1002137981 */ /* 0x000ea8000c1e1900 */
[----:B------:R-:W2:Y:S01]  /*0540*/  LDG.E R20, desc[UR16][R4.64+0xc] ;  /* 0x00000c1004147981 */ /* 0x000ea2000c1e1900 */
[----:B----4-:R-:W-:-:S03]  /*0550*/  IMAD R25, R17, R18, R25 ;  /* 0x0000001211197224 */ /* 0x010fc600078e0219 */
[----:B------:R-:W4:Y:S04]  /*0560*/  LDG.E R17, desc[UR16][R2.64+0x10] ;  /* 0x0000101002117981 */ /* 0x000f28000c1e1900 */
[----:B------:R-:W4:Y:S01]  /*0570*/  LDG.E R18, desc[UR16][R4.64+0x10] ;  /* 0x0000101004127981 */ /* 0x000f22000c1e1900 */
[----:B-----5:R-:W-:-:S03]  /*0580*/  IMAD R29, R15, R16, R25 ;  /* 0x000000100f1d7224 */ /* 0x020fc600078e0219 */
[----:B------:R-:W5:Y:S04]  /*0590*/  LDG.E R16, desc[UR16][R2.64+0x14] ;  /* 0x0000141002107981 */ /* 0x000f68000c1e1900 */
[----:B------:R-:W5:Y:S04]  /*05a0*/  LDG.E R25, desc[UR16][R4.64+0x14] ;  /* 0x0000141004197981 */ /* 0x000f68000c1e1900 */
[----:B------:R-:W5:Y:S01]  /*05b0*/  LDG.E R15, desc[UR16][R2.64+0x18] ;  /* 0x00001810020f7981 */ /* 0x000f62000c1e1900 */
[----:B---3--:R-:W-:Y:S01]  /*05c0*/  IMAD R13, R14, R13, R29 ;  /* 0x0000000d0e0d7224 */ /* 0x008fe200078e021d */
[----:B------:R-:W-:-:S03]  /*05d0*/  IADD3 R11, PT, PT, R11, 0x10, RZ ;  /* 0x000000100b0b7810 */ /* 0x000fc60007ffe0ff */
[----:B------:R-:W-:Y:S01]  /*05e0*/  IMAD R13, R21, R22, R13 ;  /* 0x00000016150d7224 */ /* 0x000fe200078e020d */
[----:B------:R-:W-:Y:S02]  /*05f0*/  ISETP.NE.AND P0, PT, R11, RZ, PT ;  /* 0x000000ff0b00720c */ /* 0x000fe40003f05270 */
[----:B------:R-:W-:Y:S02]  /*0600*/  IADD3 R12, PT, PT, R12, 0x10, RZ ;  /* 0x000000100c0c7810 */ /* 0x000fe40007ffe0ff */
[----:B------:R-:W-:Y:S01]  /*0610*/  IADD3 R6, PT, PT, R6, 0x10, RZ ;  /* 0x0000001006067810 */ /* 0x000fe20007ffe0ff */
[----:B--2---:R-:W-:-:S04]  /*0620*/  IMAD R13, R19, R20, R13 ;  /* 0x00000014130d7224 */ /* 0x004fc800078e020d */
[----:B----4-:R-:W-:-:S04]  /*0630*/  IMAD R13, R17, R18, R13 ;  /* 0x00000012110d7224 */ /* 0x010fc800078e020d */
[----:B-----5:R-:W-:-:S04]  /*0640*/  IMAD R13, R16, R25, R13 ;  /* 0x00000019100d7224 */ /* 0x020fc800078e020d */
[----:B------:R-:W-:-:S04]  /*0650*/  IMAD R13, R15, R28, R13 ;  /* 0x0000001c0f0d7224 */ /* 0x000fc800078e020d */
[----:B------:R-:W-:Y:S01]  /*0660*/  IMAD R13, R26, R27, R13 ;  /* 0x0000001b1a0d7224 */ /* 0x000fe200078e020d */
[----:B------:R-:W-:Y:S06]  /*0670*/  @P0 BRA `(.L_x_2) ;  /* 0xfffffffc00140947 */ /* 0x000fec000383ffff */
[----:B------:R-:W-:-:S07]  /*0680*/  MOV R11, R7 ;  /* 0x00000007000b7202 */ /* 0x000fce0000000f00 */
.L_x_1:
[----:B------:R-:W-:-:S13]  /*0690*/  ISETP.NE.AND P0, PT, R23, RZ, PT ;  /* 0x000000ff1700720c */ /* 0x000fda0003f05270 */
[----:B------:R-:W-:Y:S05]  /*06a0*/  @!P0 BRA `(.L_x_3) ;  /* 0x0000000400388947 */ /* 0x000fea0003800000 */
[----:B------:R-:W-:Y:S02]  /*06b0*/  IADD3 R2, PT, PT, R23, -0x1, RZ ;  /* 0xffffffff17027810 */ /* 0x000fe40007ffe0ff */
[----:B------:R-:W-:Y:S02]  /*06c0*/  ISETP.NE.AND P1, PT, R24, RZ, PT ;  /* 0x000000ff1800720c */ /* 0x000fe40003f25270 */
[----:B------:R-:W-:-:S13]  /*06d0*/  ISETP.GE.U32.AND P0, PT, R2, 0x7, PT ;  /* 0x000000070200780c */ /* 0x000fda0003f06070 */
[----:B------:R-:W-:Y:S05]  /*06e0*/  @!P0 BRA `(.L_x_4) ;  /* 0x00000000007c8947 */ /* 0x000fea0003800000 */
[----:B------:R-:W0:Y:S01]  /*06f0*/  LDC.64 R2, c[0x0][0x3a0] ;  /* 0x0000e800ff027b82 */ /* 0x000e220000000a00 */
[----:B------:R-:W-:Y:S02]  /*0700*/  IADD3 R15, PT, PT, R11, UR6, RZ ;  /* 0x000000060b0f7c10 */ /* 0x000fe4000fffe0ff */
[----:B------:R-:W-:-:S05]  /*0710*/  IADD3 R17, PT, PT, R10, R11, RZ ;  /* 0x0000000b0a117210 */ /* 0x000fca0007ffe0ff */
[----:B------:R-:W1:Y:S01]  /*0720*/  LDC.64 R4, c[0x0][0x398] ;  /* 0x0000e600ff047b82 */ /* 0x000e620000000a00 */
[----:B0-----:R-:W-:-:S05]  /*0730*/  IMAD.WIDE R2, R15, 0x4, R2 ;  /* 0x000000040f027825 */ /* 0x001fca00078e0202 */
[----:B------:R-:W2:Y:S01]  /*0740*/  LDG.E R26, desc[UR16][R2.64] ;  /* 0x00000010021a7981 */ /* 0x000ea2000c1e1900 */
[----:B-1----:R-:W-:-:S03]  /*0750*/  IMAD.WIDE R4, R17, 0x4, R4 ;  /* 0x0000000411047825 */ /* 0x002fc600078e0204 */
[----:B------:R-:W3:Y:S04]  /*0760*/  LDG.E R20, desc[UR16][R2.64+0x4] ;  /* 0x0000041002147981 */ /* 0x000ee8000c1e1900 */
[----:B------:R-:W2:Y:S04]  /*0770*/  LDG.E R28, desc[UR16][R4.64] ;  /* 0x00000010041c7981 */ /* 0x000ea8000c1e1900 */
        /* <DEDUP_REMOVED lines=12> */
[----:B------:R-:W5:Y:S01]  /*0840*/  LDG.E R29, desc[UR16][R4.64+0x1c] ;  /* 0x00001c10041d7981 */ /* 0x000f62000c1e1900 */
[----:B------:R-:W-:Y:S01]  /*0850*/  IADD3 R11, PT, PT, R11, 0x8, RZ ;  /* 0x000000080b0b7810 */ /* 0x000fe20007ffe0ff */
[----:B--2---:R-:W-:-:S04]  /*0860*/  IMAD R26, R26, R28, R13 ;  /* 0x0000001c1a1a7224 */ /* 0x004fc800078e020d */
[----:B---3--:R-:W-:-:S04]  /*0870*/  IMAD R20, R20, R21, R26 ;  /* 0x0000001514147224 */ /* 0x008fc800078e021a */
[----:B----4-:R-:W-:-:S04]  /*0880*/  IMAD R18, R18, R19, R20 ;  /* 0x0000001312127224 */ /* 0x010fc800078e0214 */
[----:B-----5:R-:W-:-:S04]  /*0890*/  IMAD R16, R16, R17, R18 ;  /* 0x0000001110107224 */ /* 0x020fc800078e0212 */
[----:B------:R-:W-:-:S04]  /*08a0*/  IMAD R14, R14, R15, R16 ;  /* 0x0000000f0e0e7224 */ /* 0x000fc800078e0210 */
[----:B------:R-:W-:-:S04]  /*08b0*/  IMAD R12, R12, R27, R14 ;  /* 0x0000001b0c0c7224 */ /* 0x000fc800078e020e */
[----:B------:R-:W-:-:S04]  /*08c0*/  IMAD R6, R6, R25, R12 ;  /* 0x0000001906067224 */ /* 0x000fc800078e020c */
[----:B------:R-:W-:-:S07]  /*08d0*/  IMAD R13, R22, R29, R6 ;  /* 0x0000001d160d7224 */ /* 0x000fce00078e0206 */
.L_x_4:
        /* <DEDUP_REMOVED lines=18> */
[----:B------:R-:W5:Y:S01]  /*0a00*/  LDG.E R18, desc[UR16][R4.64+0xc] ;  /* 0x00000c1004127981 */ /* 0x000f62000c1e1900 */
[----:B------:R-:W-:Y:S01]  /*0a10*/  IADD3 R11, PT, PT, R11, 0x4, RZ ;  /* 0x000000040b0b7810 */ /* 0x000fe20007ffe0ff */
[----:B--2---:R-:W-:-:S04]  /*0a20*/  IMAD R6, R6, R12, R13 ;  /* 0x0000000c06067224 */ /* 0x004fc800078e020d */
[----:B---3--:R-:W-:-:S04]  /*0a30*/  IMAD R6, R15, R14, R6 ;  /* 0x0000000e0f067224 */ /* 0x008fc800078e0206 */
[----:B----4-:R-:W-:-:S04]  /*0a40*/  IMAD R6, R17, R16, R6 ;  /* 0x0000001011067224 */ /* 0x010fc800078e0206 */
[----:B-----5:R-:W-:-:S07]  /*0a50*/  IMAD R13, R19, R18, R6 ;  /* 0x00000012130d7224 */ /* 0x020fce00078e0206 */
.L_x_5:
[----:B------:R-:W-:Y:S05]  /*0a60*/  @!P1 BRA `(.L_x_3) ;  /* 0x0000000000489947 */ /* 0x000fea0003800000 */
[----:B------:R-:W0:Y:S01]  /*0a70*/  LDC.64 R2, c[0x0][0x3a0] ;  /* 0x0000e800ff027b82 */ /* 0x000e220000000a00 */
[----:B------:R-:W-:Y:S02]  /*0a80*/  IADD3 R15, PT, PT, R11, UR6, RZ ;  /* 0x000000060b0f7c10 */ /* 0x000fe4000fffe0ff */
[----:B------:R-:W-:-:S05]  /*0a90*/  IADD3 R11, PT, PT, R10, R11, RZ ;  /* 0x0000000b0a0b7210 */ /* 0x000fca0007ffe0ff */
[----:B------:R-:W1:Y:S01]  /*0aa0*/  LDC.64 R4, c[0x0][0x398] ;  /* 0x0000e600ff047b82 */ /* 0x000e620000000a00 */
[----:B0-----:R-:W-:-:S05]  /*0ab0*/  IMAD.WIDE R2, R15, 0x4, R2 ;  /* 0x000000040f027825 */ /* 0x001fca00078e0202 */
[----:B------:R-:W2:Y:S01]  /*0ac0*/  LDG.E R6, desc[UR16][R2.64] ;  /* 0x0000001002067981 */ /* 0x000ea2000c1e1900 */
[----:B-1----:R-:W-:-:S05]  /*0ad0*/  IMAD.WIDE R4, R11, 0x4, R4 ;  /* 0x000000040b047825 */ /* 0x002fca00078e0204 */
[----:B------:R-:W2:Y:S01]  /*0ae0*/  LDG.E R10, desc[UR16][R4.64] ;  /* 0x00000010040a7981 */ /* 0x000ea2000c1e1900 */
[----:B------:R-:W-:Y:S01]  /*0af0*/  ISETP.NE.AND P0, PT, R8, 0x1, PT ;  /* 0x000000010800780c */ /* 0x000fe20003f05270 */
[----:B--2---:R-:W-:-:S12]  /*0b00*/  IMAD R13, R6, R10, R13 ;  /* 0x0000000a060d7224 */ /* 0x004fd800078e020d */
[----:B------:R-:W-:Y:S05]  /*0b10*/  @!P0 BRA `(.L_x_3) ;  /* 0x00000000001c8947 */ /* 0x000fea0003800000 */
[----:B------:R-:W-:Y:S01]  /*0b20*/  ISETP.NE.AND P0, PT, R8, 0x2, PT ;  /* 0x000000020800780c */ /* 0x000fe20003f05270 */
[----:B------:R-:W2:Y:S04]  /*0b30*/  LDG.E R6, desc[UR16][R2.64+0x4] ;  /* 0x0000041002067981 */ /* 0x000ea8000c1e1900 */
[----:B------:R-:W2:Y:S08]  /*0b40*/  LDG.E R10, desc[UR16][R4.64+0x4] ;  /* 0x00000410040a7981 */ /* 0x000eb0000c1e1900 */
[----:B------:R-:W3:Y:S04]  /*0b50*/  @P0 LDG.E R12, desc[UR16][R2.64+0x8] ;  /* 0x00000810020c0981 */ /* 0x000ee8000c1e1900 */
[----:B------:R-:W3:Y:S01]  /*0b60*/  @P0 LDG.E R11, desc[UR16][R4.64+0x8] ;  /* 0x00000810040b0981 */ /* 0x000ee2000c1e1900 */
[----:B--2---:R-:W-:-:S04]  /*0b70*/  IMAD R13, R6, R10, R13 ;  /* 0x0000000a060d7224 */ /* 0x004fc800078e020d */
[----:B---3--:R-:W-:-:S07]  /*0b80*/  @P0 IMAD R13, R12, R11, R13 ;  /* 0x0000000b0c0d0224 */ /* 0x008fce00078e020d */
.L_x_3:
[----:B------:R-:W-:Y:S05]  /*0b90*/  BRA.U UP2, `(.L_x_6) ;  /* 0xfffffff502907547 */ /* 0x000fea000b83ffff */
[----:B------:R-:W-:Y:S05]  /*0ba0*/  BRA.U UP1, `(.L_x_7) ;  /* 0xfffffff501707547 */ /* 0x000fea000b83ffff */
.L_x_0:
[----:B------:R-:W0:Y:S08]  /*0bb0*/  LDC R5, c[0x0][0x3b4] ;  /* 0x0000ed00ff057b82 */ /* 0x000e300000000800 */
[----:B------:R-:W1:Y:S01]  /*0bc0*/  LDC.64 R2, c[0x0][0x3a8] ;  /* 0x0000ea00ff027b82 */ /* 0x000e620000000a00 */
[----:B0-----:R-:W-:-:S04]  /*0bd0*/  IMAD R5, R5, UR15, R0 ;  /* 0x0000000f05057c24 */ /* 0x001fc8000f8e0200 */
[----:B-1----:R-:W-:-:S05]  /*0be0*/  IMAD.WIDE R2, R5, 0x4, R2 ;  /* 0x0000000405027825 */ /* 0x002fca00078e0202 */
[----:B------:R-:W-:Y:S01]  /*0bf0*/  STG.E desc[UR16][R2.64], R13 ;  /* 0x0000000d02007986 */ /* 0x000fe2000c101910 */
[----:B------:R-:W-:Y:S05]  /*0c00*/  EXIT ;  /* 0x000000000000794d */ /* 0x000fea0003800000 */
.L_x_8:
[----:B------:R-:W-:-:S00]  /*0c10*/  BRA `(.L_x_8) ;  /* 0xfffffffc00fc7947 */ /* 0x000fc0000383ffff */
[----:B------:R-:W-:-:S00]  /*0c20*/  NOP ;  /* 0x0000000000007918 */ /* 0x000fc00000000000 */
        /* <DEDUP_REMOVED lines=13> */
.L_x_9:


//--------------------- .nv.shared.reserved.0     --------------------------
	.section	.nv.shared.reserved.0,"aw",@nobits
	.weak		__nv_reservedSMEM_offset_0_alias
	.size		__nv_reservedSMEM_offset_0_alias, 0, 64
	.other		__nv_reservedSMEM_offset_0_alias,@"STO_CUDA_RESERVED_SHARED STV_DEFAULT"
__nv_reservedSMEM_offset_0_alias:
	.zero		0
	.zero		64


//--------------------- .nv.constant0._Z23computeConvolutionValueiiiiiPiS_S_ii --------------------------
	.section	.nv.constant0._Z23computeConvolutionValueiiiiiPiS_S_ii,"a",@progbits
	.sectionflags	@""
	.align	4
.nv.constant0._Z23computeConvolutionValueiiiiiPiS_S_ii:
	.zero		952


//--------------------- SYMBOLS --------------------------

	.type		.nv.reservedSmem.offset0,@object
	.size		.nv.reservedSmem.offset0,0x4
